//
// Generated by NVIDIA NVVM Compiler
//
// Compiler Build ID: CL-36424714
// Cuda compilation tools, release 13.0, V13.0.88
// Based on NVVM 20.0.0
//

.version 9.0
.target sm_100
.address_size 64

	// .globl	_Z15initialMatchingPiS_S_S_S_S_S_ii
// _ZZ15initialMatchingPiS_S_S_S_S_S_iiE6repeat has been demoted
// _ZZ15initialMatchingPiS_S_S_S_S_S_iiE12kernelRepeat has been demoted

.visible .entry _Z15initialMatchingPiS_S_S_S_S_S_ii(
	.param .u64 .ptr .align 1 _Z15initialMatchingPiS_S_S_S_S_S_ii_param_0,
	.param .u64 .ptr .align 1 _Z15initialMatchingPiS_S_S_S_S_S_ii_param_1,
	.param .u64 .ptr .align 1 _Z15initialMatchingPiS_S_S_S_S_S_ii_param_2,
	.param .u64 .ptr .align 1 _Z15initialMatchingPiS_S_S_S_S_S_ii_param_3,
	.param .u64 .ptr .align 1 _Z15initialMatchingPiS_S_S_S_S_S_ii_param_4,
	.param .u64 .ptr .align 1 _Z15initialMatchingPiS_S_S_S_S_S_ii_param_5,
	.param .u64 .ptr .align 1 _Z15initialMatchingPiS_S_S_S_S_S_ii_param_6,
	.param .u32 _Z15initialMatchingPiS_S_S_S_S_S_ii_param_7,
	.param .u32 _Z15initialMatchingPiS_S_S_S_S_S_ii_param_8
)
{
	.reg .pred 	%p<39>;
	.reg .b32 	%r<103>;
	.reg .b64 	%rd<90>;
	// demoted variable
	.shared .align 4 .u32 _ZZ15initialMatchingPiS_S_S_S_S_S_iiE6repeat;
	// demoted variable
	.shared .align 4 .u32 _ZZ15initialMatchingPiS_S_S_S_S_S_iiE12kernelRepeat;
	ld.param.u64 	%rd26, [_Z15initialMatchingPiS_S_S_S_S_S_ii_param_0];
	ld.param.u64 	%rd27, [_Z15initialMatchingPiS_S_S_S_S_S_ii_param_1];
	ld.param.u64 	%rd28, [_Z15initialMatchingPiS_S_S_S_S_S_ii_param_2];
	ld.param.u64 	%rd29, [_Z15initialMatchingPiS_S_S_S_S_S_ii_param_3];
	ld.param.u64 	%rd30, [_Z15initialMatchingPiS_S_S_S_S_S_ii_param_4];
	ld.param.u32 	%r27, [_Z15initialMatchingPiS_S_S_S_S_S_ii_param_8];
	cvta.to.global.u64 	%rd1, %rd27;
	cvta.to.global.u64 	%rd2, %rd26;
	cvta.to.global.u64 	%rd3, %rd29;
	cvta.to.global.u64 	%rd4, %rd28;
	cvta.to.global.u64 	%rd5, %rd30;
	mov.u32 	%r1, %tid.x;
	setp.ne.s32 	%p1, %r1, 0;
	@%p1 bra 	$L__BB0_2;
	mov.b32 	%r28, 0;
	st.shared.u32 	[_ZZ15initialMatchingPiS_S_S_S_S_S_iiE12kernelRepeat], %r28;
$L__BB0_2:
	ld.param.u32 	%r100, [_Z15initialMatchingPiS_S_S_S_S_S_ii_param_7];
	ld.param.u64 	%rd88, [_Z15initialMatchingPiS_S_S_S_S_S_ii_param_5];
	mov.u32 	%r29, %ctaid.x;
	mov.u32 	%r30, %ntid.x;
	cvta.to.global.u64 	%rd31, %rd88;
	mul.wide.u32 	%rd32, %r29, 4;
	add.s64 	%rd33, %rd31, %rd32;
	ld.global.u32 	%r2, [%rd33];
	mul.lo.s32 	%r3, %r100, %r29;
	add.s32 	%r4, %r1, %r30;
	max.s32 	%r31, %r2, %r4;
	setp.lt.s32 	%p2, %r4, %r2;
	selp.u32 	%r32, 1, 0, %p2;
	add.s32 	%r33, %r4, %r32;
	sub.s32 	%r34, %r31, %r33;
	div.u32 	%r35, %r34, %r30;
	add.s32 	%r5, %r35, %r32;
	add.s32 	%r36, %r1, %r3;
	mul.wide.s32 	%rd34, %r36, 4;
	add.s64 	%rd6, %rd5, %rd34;
	shl.b32 	%r6, %r30, 2;
	add.s32 	%r7, %r4, %r30;
	add.s32 	%r8, %r7, %r30;
	cvt.u64.u32 	%rd65, %r6;
$L__BB0_3:
	setp.ne.s32 	%p3, %r1, 0;
	bar.sync 	0;
	@%p3 bra 	$L__BB0_5;
	mov.b32 	%r37, 0;
	st.shared.u32 	[_ZZ15initialMatchingPiS_S_S_S_S_S_iiE6repeat], %r37;
$L__BB0_5:
	setp.ge.s32 	%p4, %r1, %r2;
	bar.sync 	0;
	@%p4 bra 	$L__BB0_53;
	and.b32  	%r38, %r5, 3;
	setp.eq.s32 	%p5, %r38, 3;
	mov.u32 	%r101, %r1;
	@%p5 bra 	$L__BB0_27;
	ld.global.u32 	%r39, [%rd6];
	div.s32 	%r10, %r39, %r27;
	mul.lo.s32 	%r40, %r10, %r27;
	sub.s32 	%r9, %r39, %r40;
	mul.wide.s32 	%rd35, %r9, 4;
	add.s64 	%rd7, %rd4, %rd35;
	ld.global.u32 	%r41, [%rd7];
	setp.ne.s32 	%p6, %r41, 0;
	@%p6 bra 	$L__BB0_13;
	mul.wide.s32 	%rd36, %r10, 4;
	add.s64 	%rd8, %rd3, %rd36;
	ld.global.u32 	%r42, [%rd8];
	setp.ne.s32 	%p7, %r42, 0;
	@%p7 bra 	$L__BB0_13;
	atom.global.exch.b32 	%r43, [%rd7], 1;
	setp.ne.s32 	%p8, %r43, 0;
	@%p8 bra 	$L__BB0_13;
	atom.global.exch.b32 	%r44, [%rd8], 1;
	setp.eq.s32 	%p9, %r44, 0;
	@%p9 bra 	$L__BB0_12;
	mov.b32 	%r45, 0;
	st.global.u32 	[%rd7], %r45;
	mov.b32 	%r46, 1;
	st.shared.u32 	[_ZZ15initialMatchingPiS_S_S_S_S_S_iiE6repeat], %r46;
	st.shared.u32 	[_ZZ15initialMatchingPiS_S_S_S_S_S_iiE12kernelRepeat], %r46;
	bra.uni 	$L__BB0_13;
$L__BB0_12:
	mul.wide.s32 	%rd37, %r10, 4;
	add.s64 	%rd38, %rd2, %rd37;
	st.global.u32 	[%rd38], %r9;
	mul.wide.s32 	%rd39, %r9, 4;
	add.s64 	%rd40, %rd1, %rd39;
	st.global.u32 	[%rd40], %r10;
$L__BB0_13:
	setp.eq.s32 	%p10, %r38, 0;
	mov.u32 	%r101, %r4;
	@%p10 bra 	$L__BB0_27;
	cvt.u64.u32 	%rd41, %r6;
	add.s64 	%rd42, %rd6, %rd41;
	ld.global.u32 	%r48, [%rd42];
	div.s32 	%r12, %r48, %r27;
	mul.lo.s32 	%r49, %r12, %r27;
	sub.s32 	%r11, %r48, %r49;
	mul.wide.s32 	%rd43, %r11, 4;
	add.s64 	%rd9, %rd4, %rd43;
	ld.global.u32 	%r50, [%rd9];
	setp.ne.s32 	%p11, %r50, 0;
	@%p11 bra 	$L__BB0_20;
	mul.wide.s32 	%rd44, %r12, 4;
	add.s64 	%rd10, %rd3, %rd44;
	ld.global.u32 	%r51, [%rd10];
	setp.ne.s32 	%p12, %r51, 0;
	@%p12 bra 	$L__BB0_20;
	atom.global.exch.b32 	%r52, [%rd9], 1;
	setp.ne.s32 	%p13, %r52, 0;
	@%p13 bra 	$L__BB0_20;
	atom.global.exch.b32 	%r53, [%rd10], 1;
	setp.eq.s32 	%p14, %r53, 0;
	@%p14 bra 	$L__BB0_19;
	mov.b32 	%r54, 0;
	st.global.u32 	[%rd9], %r54;
	mov.b32 	%r55, 1;
	st.shared.u32 	[_ZZ15initialMatchingPiS_S_S_S_S_S_iiE6repeat], %r55;
	st.shared.u32 	[_ZZ15initialMatchingPiS_S_S_S_S_S_iiE12kernelRepeat], %r55;
	bra.uni 	$L__BB0_20;
$L__BB0_19:
	mul.wide.s32 	%rd45, %r12, 4;
	add.s64 	%rd46, %rd2, %rd45;
	st.global.u32 	[%rd46], %r11;
	mul.wide.s32 	%rd47, %r11, 4;
	add.s64 	%rd48, %rd1, %rd47;
	st.global.u32 	[%rd48], %r12;
$L__BB0_20:
	setp.eq.s32 	%p15, %r38, 1;
	mov.u32 	%r101, %r7;
	@%p15 bra 	$L__BB0_27;
	cvt.u64.u32 	%rd49, %r6;
	add.s64 	%rd50, %rd6, %rd49;
	add.s64 	%rd51, %rd50, %rd49;
	ld.global.u32 	%r57, [%rd51];
	div.s32 	%r14, %r57, %r27;
	mul.lo.s32 	%r58, %r14, %r27;
	sub.s32 	%r13, %r57, %r58;
	mul.wide.s32 	%rd52, %r13, 4;
	add.s64 	%rd11, %rd4, %rd52;
	ld.global.u32 	%r59, [%rd11];
	setp.ne.s32 	%p16, %r59, 0;
	mov.u32 	%r101, %r8;
	@%p16 bra 	$L__BB0_27;
	mul.wide.s32 	%rd53, %r14, 4;
	add.s64 	%rd12, %rd3, %rd53;
	ld.global.u32 	%r60, [%rd12];
	setp.ne.s32 	%p17, %r60, 0;
	mov.u32 	%r101, %r8;
	@%p17 bra 	$L__BB0_27;
	atom.global.exch.b32 	%r61, [%rd11], 1;
	setp.ne.s32 	%p18, %r61, 0;
	mov.u32 	%r101, %r8;
	@%p18 bra 	$L__BB0_27;
	atom.global.exch.b32 	%r62, [%rd12], 1;
	setp.eq.s32 	%p19, %r62, 0;
	@%p19 bra 	$L__BB0_26;
	mov.b32 	%r63, 0;
	st.global.u32 	[%rd11], %r63;
	mov.b32 	%r64, 1;
	st.shared.u32 	[_ZZ15initialMatchingPiS_S_S_S_S_S_iiE6repeat], %r64;
	st.shared.u32 	[_ZZ15initialMatchingPiS_S_S_S_S_S_iiE12kernelRepeat], %r64;
	mov.u32 	%r101, %r8;
	bra.uni 	$L__BB0_27;
$L__BB0_26:
	add.s64 	%rd55, %rd2, %rd53;
	st.global.u32 	[%rd55], %r13;
	mul.wide.s32 	%rd56, %r13, 4;
	add.s64 	%rd57, %rd1, %rd56;
	st.global.u32 	[%rd57], %r14;
	mov.u32 	%r101, %r8;
$L__BB0_27:
	setp.lt.u32 	%p20, %r5, 3;
	@%p20 bra 	$L__BB0_53;
$L__BB0_28:
	add.s32 	%r65, %r101, %r3;
	mul.wide.s32 	%rd58, %r65, 4;
	add.s64 	%rd13, %rd5, %rd58;
	ld.global.u32 	%r66, [%rd13];
	div.s32 	%r18, %r66, %r27;
	mul.lo.s32 	%r67, %r18, %r27;
	sub.s32 	%r17, %r66, %r67;
	mul.wide.s32 	%rd59, %r17, 4;
	add.s64 	%rd14, %rd4, %rd59;
	ld.global.u32 	%r68, [%rd14];
	setp.ne.s32 	%p21, %r68, 0;
	@%p21 bra 	$L__BB0_34;
	mul.wide.s32 	%rd60, %r18, 4;
	add.s64 	%rd15, %rd3, %rd60;
	ld.global.u32 	%r69, [%rd15];
	setp.ne.s32 	%p22, %r69, 0;
	@%p22 bra 	$L__BB0_34;
	atom.global.exch.b32 	%r70, [%rd14], 1;
	setp.ne.s32 	%p23, %r70, 0;
	@%p23 bra 	$L__BB0_34;
	atom.global.exch.b32 	%r71, [%rd15], 1;
	setp.ne.s32 	%p24, %r71, 0;
	@%p24 bra 	$L__BB0_33;
	mul.wide.s32 	%rd61, %r18, 4;
	add.s64 	%rd62, %rd2, %rd61;
	st.global.u32 	[%rd62], %r17;
	mul.wide.s32 	%rd63, %r17, 4;
	add.s64 	%rd64, %rd1, %rd63;
	st.global.u32 	[%rd64], %r18;
	bra.uni 	$L__BB0_34;
$L__BB0_33:
	mov.b32 	%r72, 0;
	st.global.u32 	[%rd14], %r72;
	mov.b32 	%r73, 1;
	st.shared.u32 	[_ZZ15initialMatchingPiS_S_S_S_S_S_iiE6repeat], %r73;
	st.shared.u32 	[_ZZ15initialMatchingPiS_S_S_S_S_S_iiE12kernelRepeat], %r73;
$L__BB0_34:
	add.s64 	%rd16, %rd13, %rd65;
	ld.global.u32 	%r74, [%rd16];
	div.s32 	%r20, %r74, %r27;
	mul.lo.s32 	%r75, %r20, %r27;
	sub.s32 	%r19, %r74, %r75;
	mul.wide.s32 	%rd66, %r19, 4;
	add.s64 	%rd17, %rd4, %rd66;
	ld.global.u32 	%r76, [%rd17];
	setp.ne.s32 	%p25, %r76, 0;
	@%p25 bra 	$L__BB0_40;
	mul.wide.s32 	%rd67, %r20, 4;
	add.s64 	%rd18, %rd3, %rd67;
	ld.global.u32 	%r77, [%rd18];
	setp.ne.s32 	%p26, %r77, 0;
	@%p26 bra 	$L__BB0_40;
	atom.global.exch.b32 	%r78, [%rd17], 1;
	setp.ne.s32 	%p27, %r78, 0;
	@%p27 bra 	$L__BB0_40;
	atom.global.exch.b32 	%r79, [%rd18], 1;
	setp.eq.s32 	%p28, %r79, 0;
	@%p28 bra 	$L__BB0_39;
	mov.b32 	%r80, 0;
	st.global.u32 	[%rd17], %r80;
	mov.b32 	%r81, 1;
	st.shared.u32 	[_ZZ15initialMatchingPiS_S_S_S_S_S_iiE6repeat], %r81;
	st.shared.u32 	[_ZZ15initialMatchingPiS_S_S_S_S_S_iiE12kernelRepeat], %r81;
	bra.uni 	$L__BB0_40;
$L__BB0_39:
	mul.wide.s32 	%rd68, %r20, 4;
	add.s64 	%rd69, %rd2, %rd68;
	st.global.u32 	[%rd69], %r19;
	mul.wide.s32 	%rd70, %r19, 4;
	add.s64 	%rd71, %rd1, %rd70;
	st.global.u32 	[%rd71], %r20;
$L__BB0_40:
	cvt.u64.u32 	%rd72, %r6;
	add.s64 	%rd19, %rd16, %rd72;
	ld.global.u32 	%r82, [%rd19];
	div.s32 	%r22, %r82, %r27;
	mul.lo.s32 	%r83, %r22, %r27;
	sub.s32 	%r21, %r82, %r83;
	mul.wide.s32 	%rd73, %r21, 4;
	add.s64 	%rd20, %rd4, %rd73;
	ld.global.u32 	%r84, [%rd20];
	setp.ne.s32 	%p29, %r84, 0;
	@%p29 bra 	$L__BB0_46;
	mul.wide.s32 	%rd74, %r22, 4;
	add.s64 	%rd21, %rd3, %rd74;
	ld.global.u32 	%r85, [%rd21];
	setp.ne.s32 	%p30, %r85, 0;
	@%p30 bra 	$L__BB0_46;
	atom.global.exch.b32 	%r86, [%rd20], 1;
	setp.ne.s32 	%p31, %r86, 0;
	@%p31 bra 	$L__BB0_46;
	atom.global.exch.b32 	%r87, [%rd21], 1;
	setp.eq.s32 	%p32, %r87, 0;
	@%p32 bra 	$L__BB0_45;
	mov.b32 	%r88, 0;
	st.global.u32 	[%rd20], %r88;
	mov.b32 	%r89, 1;
	st.shared.u32 	[_ZZ15initialMatchingPiS_S_S_S_S_S_iiE6repeat], %r89;
	st.shared.u32 	[_ZZ15initialMatchingPiS_S_S_S_S_S_iiE12kernelRepeat], %r89;
	bra.uni 	$L__BB0_46;
$L__BB0_45:
	mul.wide.s32 	%rd75, %r22, 4;
	add.s64 	%rd76, %rd2, %rd75;
	st.global.u32 	[%rd76], %r21;
	mul.wide.s32 	%rd77, %r21, 4;
	add.s64 	%rd78, %rd1, %rd77;
	st.global.u32 	[%rd78], %r22;
$L__BB0_46:
	cvt.u64.u32 	%rd79, %r6;
	add.s64 	%rd80, %rd19, %rd79;
	ld.global.u32 	%r90, [%rd80];
	div.s32 	%r24, %r90, %r27;
	mul.lo.s32 	%r91, %r24, %r27;
	sub.s32 	%r23, %r90, %r91;
	mul.wide.s32 	%rd81, %r23, 4;
	add.s64 	%rd22, %rd4, %rd81;
	ld.global.u32 	%r92, [%rd22];
	setp.ne.s32 	%p33, %r92, 0;
	@%p33 bra 	$L__BB0_52;
	mul.wide.s32 	%rd82, %r24, 4;
	add.s64 	%rd23, %rd3, %rd82;
	ld.global.u32 	%r93, [%rd23];
	setp.ne.s32 	%p34, %r93, 0;
	@%p34 bra 	$L__BB0_52;
	atom.global.exch.b32 	%r94, [%rd22], 1;
	setp.ne.s32 	%p35, %r94, 0;
	@%p35 bra 	$L__BB0_52;
	atom.global.exch.b32 	%r95, [%rd23], 1;
	setp.eq.s32 	%p36, %r95, 0;
	@%p36 bra 	$L__BB0_51;
	mov.b32 	%r96, 0;
	st.global.u32 	[%rd22], %r96;
	mov.b32 	%r97, 1;
	st.shared.u32 	[_ZZ15initialMatchingPiS_S_S_S_S_S_iiE6repeat], %r97;
	st.shared.u32 	[_ZZ15initialMatchingPiS_S_S_S_S_S_iiE12kernelRepeat], %r97;
	bra.uni 	$L__BB0_52;
$L__BB0_51:
	mul.wide.s32 	%rd83, %r24, 4;
	add.s64 	%rd84, %rd2, %rd83;
	st.global.u32 	[%rd84], %r23;
	mul.wide.s32 	%rd85, %r23, 4;
	add.s64 	%rd86, %rd1, %rd85;
	st.global.u32 	[%rd86], %r24;
$L__BB0_52:
	add.s32 	%r101, %r6, %r101;
	setp.lt.s32 	%p37, %r101, %r2;
	@%p37 bra 	$L__BB0_28;
$L__BB0_53:
	bar.sync 	0;
	ld.shared.u32 	%r98, [_ZZ15initialMatchingPiS_S_S_S_S_S_iiE6repeat];
	setp.ne.s32 	%p38, %r98, 0;
	@%p38 bra 	$L__BB0_3;
	ld.param.u64 	%rd89, [_Z15initialMatchingPiS_S_S_S_S_S_ii_param_6];
	ld.shared.u32 	%r99, [_ZZ15initialMatchingPiS_S_S_S_S_S_iiE12kernelRepeat];
	cvta.to.global.u64 	%rd87, %rd89;
	st.global.u32 	[%rd87], %r99;
	ret;

}


// ===== COMPILED SASS (sm_100) =====

	.target	sm_100

	.elftype	@"ET_EXEC"


//--------------------- .note.nv.tkinfo           --------------------------
	.section	.note.nv.tkinfo,"",@"SHT_NOTE"
	.sectionflags	@"SHF_NOTE_NV_TKINFO"
	.tkinfo
        /*0018*/ 	.word	0x00000002
        /*0030*/ 	.string	""
        /*0030*/ 	.string	"ptxas"
        /*0030*/ 	.string	"Cuda compilation tools, release 13.0, V13.0.88"
        /*0030*/ 	.string	"Build cuda_13.0.r13.0/compiler.36424714_0"
        /*0030*/ 	.string	"-arch sm_100 -m 64 "



//--------------------- .note.nv.cuinfo           --------------------------
	.section	.note.nv.cuinfo,"",@"SHT_NOTE"
	.sectionflags	@"SHF_NOTE_NV_CUINFO"
        /*0018*/ 	.short	0x0002
        /*001a*/ 	.short	0x0064
        /*001c*/ 	.short	0x0082
	.zero		2


//--------------------- .nv.info                  --------------------------
	.section	.nv.info,"",@"SHT_CUDA_INFO"
	.align	4


	//----- nvinfo : EIATTR_REGCOUNT
	.align		4
        /*0000*/ 	.byte	0x04, 0x2f
        /*0002*/ 	.short	(.L_1 - .L_0)
	.align		4
.L_0:
        /*0004*/ 	.word	index@(_Z15initialMatchingPiS_S_S_S_S_S_ii)
        /*0008*/ 	.word	0x00000020


	//----- nvinfo : EIATTR_FRAME_SIZE
	.align		4
.L_1:
        /*000c*/ 	.byte	0x04, 0x11
        /*000e*/ 	.short	(.L_3 - .L_2)
	.align		4
.L_2:
        /*0010*/ 	.word	index@(_Z15initialMatchingPiS_S_S_S_S_S_ii)
        /*0014*/ 	.word	0x00000000


	//----- nvinfo : EIATTR_MIN_STACK_SIZE
	.align		4
.L_3:
        /*0018*/ 	.byte	0x04, 0x12
        /*001a*/ 	.short	(.L_5 - .L_4)
	.align		4
.L_4:
        /*001c*/ 	.word	index@(_Z15initialMatchingPiS_S_S_S_S_S_ii)
        /*0020*/ 	.word	0x00000000
.L_5:


//--------------------- .nv.compat                --------------------------
	.section	.nv.compat,"",@"SHT_CUDA_COMPAT_INFO"
	.align	4
        /*0000*/ 	.byte	0x02, 0x09, 0x00, 0x00, 0x02, 0x02, 0x01, 0x00, 0x02, 0x05, 0x05, 0x00, 0x03, 0x07, 0x01, 0x01
        /*0010*/ 	.byte	0x02, 0x03, 0x00, 0x00, 0x02, 0x06, 0x01, 0x00, 0x04, 0x0b, 0x08, 0x00, 0x09, 0x00, 0x00, 0x00
        /*0020*/ 	.byte	0x00, 0x00, 0x00, 0x00


//--------------------- .nv.info._Z15initialMatchingPiS_S_S_S_S_S_ii --------------------------
	.section	.nv.info._Z15initialMatchingPiS_S_S_S_S_S_ii,"",@"SHT_CUDA_INFO"
	.sectionflags	@""
	.align	4


	//----- nvinfo : EIATTR_CUDA_API_VERSION
	.align		4
        /*0000*/ 	.byte	0x04, 0x37
        /*0002*/ 	.short	(.L_7 - .L_6)
.L_6:
        /*0004*/ 	.word	0x00000082


	//----- nvinfo : EIATTR_KPARAM_INFO
	.align		4
.L_7:
        /*0008*/ 	.byte	0x04, 0x17
        /*000a*/ 	.short	(.L_9 - .L_8)
.L_8:
        /*000c*/ 	.word	0x00000000
        /*0010*/ 	.short	0x0008
        /*0012*/ 	.short	0x003c
        /*0014*/ 	.byte	0x00, 0xf0, 0x11, 0x00


	//----- nvinfo : EIATTR_KPARAM_INFO
	.align		4
.L_9:
        /*0018*/ 	.byte	0x04, 0x17
        /*001a*/ 	.short	(.L_11 - .L_10)
.L_10:
        /*001c*/ 	.word	0x00000000
        /*0020*/ 	.short	0x0007
        /*0022*/ 	.short	0x0038
        /*0024*/ 	.byte	0x00, 0xf0, 0x11, 0x00


	//----- nvinfo : EIATTR_KPARAM_INFO
	.align		4
.L_11:
        /*0028*/ 	.byte	0x04, 0x17
        /*002a*/ 	.short	(.L_13 - .L_12)
.L_12:
        /*002c*/ 	.word	0x00000000
        /*0030*/ 	.short	0x0006
        /*0032*/ 	.short	0x0030
        /*0034*/ 	.byte	0x00, 0xf5, 0x21, 0x00


	//----- nvinfo : EIATTR_KPARAM_INFO
	.align		4
.L_13:
        /*0038*/ 	.byte	0x04, 0x17
        /*003a*/ 	.short	(.L_15 - .L_14)
.L_14:
        /*003c*/ 	.word	0x00000000
        /*0040*/ 	.short	0x0005
        /*0042*/ 	.short	0x0028
        /*0044*/ 	.byte	0x00, 0xf5, 0x21, 0x00


	//----- nvinfo : EIATTR_KPARAM_INFO
	.align		4
.L_15:
        /*0048*/ 	.byte	0x04, 0x17
        /*004a*/ 	.short	(.L_17 - .L_16)
.L_16:
        /*004c*/ 	.word	0x00000000
        /*0050*/ 	.short	0x0004
        /*0052*/ 	.short	0x0020
        /*0054*/ 	.byte	0x00, 0xf5, 0x21, 0x00


	//----- nvinfo : EIATTR_KPARAM_INFO
	.align		4
.L_17:
        /*0058*/ 	.byte	0x04, 0x17
        /*005a*/ 	.short	(.L_19 - .L_18)
.L_18:
        /*005c*/ 	.word	0x00000000
        /*0060*/ 	.short	0x0003
        /*0062*/ 	.short	0x0018
        /*0064*/ 	.byte	0x00, 0xf5, 0x21, 0x00


	//----- nvinfo : EIATTR_KPARAM_INFO
	.align		4
.L_19:
        /*0068*/ 	.byte	0x04, 0x17
        /*006a*/ 	.short	(.L_21 - .L_20)
.L_20:
        /*006c*/ 	.word	0x00000000
        /*0070*/ 	.short	0x0002
        /*0072*/ 	.short	0x0010
        /*0074*/ 	.byte	0x00, 0xf5, 0x21, 0x00


	//----- nvinfo : EIATTR_KPARAM_INFO
	.align		4
.L_21:
        /*0078*/ 	.byte	0x04, 0x17
        /*007a*/ 	.short	(.L_23 - .L_22)
.L_22:
        /*007c*/ 	.word	0x00000000
        /*0080*/ 	.short	0x0001
        /*0082*/ 	.short	0x0008
        /*0084*/ 	.byte	0x00, 0xf5, 0x21, 0x00


	//----- nvinfo : EIATTR_KPARAM_INFO
	.align		4
.L_23:
        /*0088*/ 	.byte	0x04, 0x17
        /*008a*/ 	.short	(.L_25 - .L_24)
.L_24:
        /*008c*/ 	.word	0x00000000
        /*0090*/ 	.short	0x0000
        /*0092*/ 	.short	0x0000
        /*0094*/ 	.byte	0x00, 0xf5, 0x21, 0x00


	//----- nvinfo : EIATTR_SPARSE_MMA_MASK
	.align		4
.L_25:
        /*0098*/ 	.byte	0x03, 0x50
        /*009a*/ 	.short	0x0000


	//----- nvinfo : EIATTR_MAXREG_COUNT
	.align		4
        /*009c*/ 	.byte	0x03, 0x1b
        /*009e*/ 	.short	0x00ff


	//----- nvinfo : EIATTR_NUM_BARRIERS
	.align		4
        /*00a0*/ 	.byte	0x02, 0x4c
        /*00a2*/ 	.byte	0x01
	.zero		1


	//----- nvinfo : EIATTR_MERCURY_ISA_VERSION
	.align		4
        /*00a4*/ 	.byte	0x03, 0x5f
        /*00a6*/ 	.short	0x0101


	//----- nvinfo : EIATTR_VRC_CTA_INIT_COUNT
	.align		4
        /*00a8*/ 	.byte	0x02, 0x4a
	.zero		1
	.zero		1


	//----- nvinfo : EIATTR_EXIT_INSTR_OFFSETS
	.align		4
        /*00ac*/ 	.byte	0x04, 0x1c
        /*00ae*/ 	.short	(.L_27 - .L_26)


	//   ....[0]....
.L_26:
        /*00b0*/ 	.word	0x00001c20


	//----- nvinfo : EIATTR_CRS_STACK_SIZE
	.align		4
.L_27:
        /*00b4*/ 	.byte	0x04, 0x1e
        /*00b6*/ 	.short	(.L_29 - .L_28)
.L_28:
        /*00b8*/ 	.word	0x00000000


	//----- nvinfo : EIATTR_CBANK_PARAM_SIZE
	.align		4
.L_29:
        /*00bc*/ 	.byte	0x03, 0x19
        /*00be*/ 	.short	0x0040


	//----- nvinfo : EIATTR_PARAM_CBANK
	.align		4
        /*00c0*/ 	.byte	0x04, 0x0a
        /*00c2*/ 	.short	(.L_31 - .L_30)
	.align		4
.L_30:
        /*00c4*/ 	.word	index@(.nv.constant0._Z15initialMatchingPiS_S_S_S_S_S_ii)
        /*00c8*/ 	.short	0x0380
        /*00ca*/ 	.short	0x0040


	//----- nvinfo : EIATTR_SW_WAR
	.align		4
.L_31:
        /*00cc*/ 	.byte	0x04, 0x36
        /*00ce*/ 	.short	(.L_33 - .L_32)
.L_32:
        /*00d0*/ 	.word	0x00000008
.L_33:


//--------------------- .nv.callgraph             --------------------------
	.section	.nv.callgraph,"",@"SHT_CUDA_CALLGRAPH"
	.align	4
	.sectionentsize	8
	.align		4
        /*0000*/ 	.word	0x00000000
	.align		4
        /*0004*/ 	.word	0xffffffff
	.align		4
        /*0008*/ 	.word	0x00000000
	.align		4
        /*000c*/ 	.word	0xfffffffe
	.align		4
        /*0010*/ 	.word	0x00000000
	.align		4
        /*0014*/ 	.word	0xfffffffd
	.align		4
        /*0018*/ 	.word	0x00000000
	.align		4
        /*001c*/ 	.word	0xfffffffc


//--------------------- .text._Z15initialMatchingPiS_S_S_S_S_S_ii --------------------------
	.section	.text._Z15initialMatchingPiS_S_S_S_S_S_ii,"ax",@progbits
	.align	128
        .global         _Z15initialMatchingPiS_S_S_S_S_S_ii
        .type           _Z15initialMatchingPiS_S_S_S_S_S_ii,@function
        .size           _Z15initialMatchingPiS_S_S_S_S_S_ii,(.L_x_19 - _Z15initialMatchingPiS_S_S_S_S_S_ii)
        .other          _Z15initialMatchingPiS_S_S_S_S_S_ii,@"STO_CUDA_ENTRY STV_DEFAULT"
_Z15initialMatchingPiS_S_S_S_S_S_ii:
.text._Z15initialMatchingPiS_S_S_S_S_S_ii:
[----:B------:R-:W-:Y:S01]  /*0000*/  LDC R1, c[0x0][0x37c] ;  /* 0x0000df00ff017b82 */ /* 0x000fe20000000800 */
[----:B------:R-:W0:Y:S07]  /*0010*/  S2R R24, SR_CTAID.X ;  /* 0x0000000000187919 */ /* 0x000e2e0000002500 */
[----:B------:R-:W0:Y:S01]  /*0020*/  LDC.64 R22, c[0x0][0x3a8] ;  /* 0x0000ea00ff167b82 */ /* 0x000e220000000a00 */
[----:B------:R-:W1:Y:S07]  /*0030*/  LDCU.64 UR6, c[0x0][0x358] ;  /* 0x00006b00ff0677ac */ /* 0x000e6e0008000a00 */
[----:B------:R-:W2:Y:S01]  /*0040*/  LDC R0, c[0x0][0x360] ;  /* 0x0000d800ff007b82 */ /* 0x000ea20000000800 */
[----:B------:R-:W3:Y:S01]  /*0050*/  S2R R7, SR_TID.X ;  /* 0x0000000000077919 */ /* 0x000ee20000002100 */
[----:B------:R-:W4:Y:S01]  /*0060*/  LDCU UR4, c[0x0][0x3b8] ;  /* 0x00007700ff0477ac */ /* 0x000f220008000800 */
[----:B0-----:R-:W-:-:S06]  /*0070*/  IMAD.WIDE.U32 R22, R24, 0x4, R22 ;  /* 0x0000000418167825 */ /* 0x001fcc00078e0016 */
[----:B-1----:R-:W5:Y:S01]  /*0080*/  LDG.E R22, desc[UR6][R22.64] ;  /* 0x0000000616167981 */ /* 0x002f62000c1e1900 */
[----:B--2---:R-:W0:Y:S01]  /*0090*/  I2F.U32.RP R4, R0 ;  /* 0x0000000000047306 */ /* 0x004e220000209000 */
[----:B------:R-:W-:Y:S02]  /*00a0*/  ISETP.NE.U32.AND P3, PT, R0, RZ, PT ;  /* 0x000000ff0000720c */ /* 0x000fe40003f65070 */
[C---:B---3--:R-:W-:Y:S01]  /*00b0*/  ISETP.NE.AND P0, PT, R7.reuse, RZ, PT ;  /* 0x000000ff0700720c */ /* 0x048fe20003f05270 */
[----:B------:R-:W-:-:S04]  /*00c0*/  IMAD.IADD R6, R7, 0x1, R0 ;  /* 0x0000000107067824 */ /* 0x000fc800078e0200 */
[----:B0-----:R-:W0:Y:S08]  /*00d0*/  MUFU.RCP R4, R4 ;  /* 0x0000000400047308 */ /* 0x001e300000001000 */
[----:B------:R-:W1:Y:S01]  /*00e0*/  @!P0 S2R R11, SR_CgaCtaId ;  /* 0x00000000000b8919 */ /* 0x000e620000008800 */
[----:B0-----:R-:W-:-:S04]  /*00f0*/  VIADD R2, R4, 0xffffffe ;  /* 0x0ffffffe04027836 */ /* 0x001fc80000000000 */
[----:B------:R0:W2:Y:S02]  /*0100*/  F2I.FTZ.U32.TRUNC.NTZ R3, R2 ;  /* 0x0000000200037305 */ /* 0x0000a4000021f000 */
[----:B0-----:R-:W-:Y:S02]  /*0110*/  IMAD.MOV.U32 R2, RZ, RZ, RZ ;  /* 0x000000ffff027224 */ /* 0x001fe400078e00ff */
[----:B--2---:R-:W-:-:S04]  /*0120*/  IMAD.MOV R9, RZ, RZ, -R3 ;  /* 0x000000ffff097224 */ /* 0x004fc800078e0a03 */
[----:B------:R-:W-:-:S04]  /*0130*/  IMAD R9, R9, R0, RZ ;  /* 0x0000000009097224 */ /* 0x000fc800078e02ff */
[----:B------:R-:W-:Y:S01]  /*0140*/  IMAD.HI.U32 R8, R3, R9, R2 ;  /* 0x0000000903087227 */ /* 0x000fe200078e0002 */
[----:B-----5:R-:W-:Y:S02]  /*0150*/  ISETP.GE.AND P1, PT, R6, R22, PT ;  /* 0x000000160600720c */ /* 0x020fe40003f26270 */
[----:B------:R-:W-:Y:S02]  /*0160*/  VIMNMX R5, PT, PT, R22, R6, !PT ;  /* 0x0000000616057248 */ /* 0x000fe40007fe0100 */
[----:B------:R-:W-:-:S04]  /*0170*/  SEL R4, RZ, 0x1, P1 ;  /* 0x00000001ff047807 */ /* 0x000fc80000800000 */
[----:B------:R-:W-:-:S05]  /*0180*/  IADD3 R5, PT, PT, R5, -R6, -R4 ;  /* 0x8000000605057210 */ /* 0x000fca0007ffe804 */
[----:B------:R-:W-:Y:S02]  /*0190*/  IMAD.HI.U32 R3, R8, R5, RZ ;  /* 0x0000000508037227 */ /* 0x000fe400078e00ff */
[----:B------:R-:W0:Y:S03]  /*01a0*/  LDC.64 R8, c[0x0][0x3a0] ;  /* 0x0000e800ff087b82 */ /* 0x000e260000000a00 */
[----:B------:R-:W-:-:S05]  /*01b0*/  IADD3 R2, PT, PT, -R3, RZ, RZ ;  /* 0x000000ff03027210 */ /* 0x000fca0007ffe1ff */
[----:B------:R-:W-:Y:S01]  /*01c0*/  IMAD R5, R0, R2, R5 ;  /* 0x0000000200057224 */ /* 0x000fe200078e0205 */
[----:B------:R-:W-:-:S04]  /*01d0*/  @!P0 MOV R2, 0x400 ;  /* 0x0000040000028802 */ /* 0x000fc80000000f00 */
[----:B------:R-:W-:Y:S02]  /*01e0*/  ISETP.GE.U32.AND P1, PT, R5, R0, PT ;  /* 0x000000000500720c */ /* 0x000fe40003f26070 */
[----:B-1----:R-:W-:Y:S01]  /*01f0*/  @!P0 LEA R10, R11, R2, 0x18 ;  /* 0x000000020b0a8211 */ /* 0x002fe200078ec0ff */
[----:B----4-:R-:W-:Y:S02]  /*0200*/  IMAD R11, R24, UR4, R7 ;  /* 0x00000004180b7c24 */ /* 0x010fe4000f8e0207 */
[----:B------:R-:W-:Y:S02]  /*0210*/  IMAD.SHL.U32 R2, R0, 0x4, RZ ;  /* 0x0000000400027824 */ /* 0x000fe400078e00ff */
[----:B------:R1:W-:Y:S01]  /*0220*/  @!P0 STS [R10+0x4], RZ ;  /* 0x000004ff0a008388 */ /* 0x0003e20000000800 */
[----:B0-----:R-:W-:-:S05]  /*0230*/  IMAD.WIDE R8, R11, 0x4, R8 ;  /* 0x000000040b087825 */ /* 0x001fca00078e0208 */
[----:B------:R-:W-:Y:S02]  /*0240*/  @P1 IMAD.IADD R5, R5, 0x1, -R0 ;  /* 0x0000000105051824 */ /* 0x000fe400078e0a00 */
[----:B------:R-:W-:-:S03]  /*0250*/  @P1 VIADD R3, R3, 0x1 ;  /* 0x0000000103031836 */ /* 0x000fc60000000000 */
[----:B------:R-:W-:Y:S01]  /*0260*/  ISETP.GE.U32.AND P2, PT, R5, R0, PT ;  /* 0x000000000500720c */ /* 0x000fe20003f46070 */
[----:B------:R-:W-:-:S12]  /*0270*/  IMAD.IADD R5, R6, 0x1, R0 ;  /* 0x0000000106057824 */ /* 0x000fd800078e0200 */
[----:B------:R-:W-:Y:S01]  /*0280*/  @P2 VIADD R3, R3, 0x1 ;  /* 0x0000000103032836 */ /* 0x000fe20000000000 */
[----:B------:R-:W-:Y:S01]  /*0290*/  @!P3 LOP3.LUT R3, RZ, R0, RZ, 0x33, !PT ;  /* 0x00000000ff03b212 */ /* 0x000fe200078e33ff */
[----:B------:R-:W-:-:S03]  /*02a0*/  IMAD.IADD R0, R5, 0x1, R0 ;  /* 0x0000000105007824 */ /* 0x000fc600078e0200 */
[----:B-1----:R-:W-:-:S07]  /*02b0*/  IADD3 R4, PT, PT, R4, R3, RZ ;  /* 0x0000000304047210 */ /* 0x002fce0007ffe0ff */
.L_x_17:
[----:B------:R-:W-:Y:S01]  /*02c0*/  BAR.SYNC.DEFER_BLOCKING 0x0 ;  /* 0x0000000000007b1d */ /* 0x000fe20000010000 */
[----:B------:R-:W-:-:S05]  /*02d0*/  ISETP.NE.AND P0, PT, R7, RZ, PT ;  /* 0x000000ff0700720c */ /* 0x000fca0003f05270 */
[----:B------:R-:W-:Y:S08]  /*02e0*/  BSSY.RECONVERGENT B1, `(.L_x_0) ;  /* 0x000018a000017945 */ /* 0x000ff00003800200 */
[----:B------:R-:W0:Y:S01]  /*02f0*/  @!P0 S2R R10, SR_CgaCtaId ;  /* 0x00000000000a8919 */ /* 0x000e220000008800 */
[----:B------:R-:W-:-:S04]  /*0300*/  @!P0 MOV R3, 0x400 ;  /* 0x0000040000038802 */ /* 0x000fc80000000f00 */
[----:B0-----:R-:W-:-:S05]  /*0310*/  @!P0 LEA R3, R10, R3, 0x18 ;  /* 0x000000030a038211 */ /* 0x001fca00078ec0ff */
[----:B------:R0:W-:Y:S01]  /*0320*/  @!P0 STS [R3], RZ ;  /* 0x000000ff03008388 */ /* 0x0001e20000000800 */
[----:B------:R-:W-:Y:S01]  /*0330*/  BAR.SYNC.DEFER_BLOCKING 0x0 ;  /* 0x0000000000007b1d */ /* 0x000fe20000010000 */
[----:B------:R-:W-:-:S13]  /*0340*/  ISETP.GE.AND P0, PT, R7, R22, PT ;  /* 0x000000160700720c */ /* 0x000fda0003f06270 */
[----:B0-----:R-:W-:Y:S05]  /*0350*/  @P0 BRA `(.L_x_1) ;  /* 0x0000001800080947 */ /* 0x001fea0003800000 */
[----:B------:R-:W-:Y:S01]  /*0360*/  LOP3.LUT R26, R4, 0x3, RZ, 0xc0, !PT ;  /* 0x00000003041a7812 */ /* 0x000fe200078ec0ff */
[----:B------:R-:W-:Y:S01]  /*0370*/  BSSY.RECONVERGENT B0, `(.L_x_2) ;  /* 0x00000a5000007945 */ /* 0x000fe20003800200 */
[----:B------:R-:W-:Y:S02]  /*0380*/  IMAD.MOV.U32 R3, RZ, RZ, R7 ;  /* 0x000000ffff037224 */ /* 0x000fe400078e0007 */
[----:B------:R-:W-:-:S13]  /*0390*/  ISETP.NE.AND P0, PT, R26, 0x3, PT ;  /* 0x000000031a00780c */ /* 0x000fda0003f05270 */
[----:B------:R-:W-:Y:S05]  /*03a0*/  @!P0 BRA `(.L_x_3) ;  /* 0x0000000800848947 */ /* 0x000fea0003800000 */
[----:B------:R-:W2:Y:S01]  /*03b0*/  LDG.E R14, desc[UR6][R8.64] ;  /* 0x00000006080e7981 */ /* 0x000ea2000c1e1900 */
[----:B------:R-:W0:Y:S02]  /*03c0*/  LDC R25, c[0x0][0x3bc] ;  /* 0x0000ef00ff197b82 */ /* 0x000e240000000800 */
[----:B0-----:R-:W-:-:S04]  /*03d0*/  IABS R23, R25 ;  /* 0x0000001900177213 */ /* 0x001fc80000000000 */
[----:B------:R-:W0:Y:S08]  /*03e0*/  I2F.RP R3, R23 ;  /* 0x0000001700037306 */ /* 0x000e300000209400 */
[----:B0-----:R-:W0:Y:S02]  /*03f0*/  MUFU.RCP R3, R3 ;  /* 0x0000000300037308 */ /* 0x001e240000001000 */
[----:B0-----:R-:W-:-:S06]  /*0400*/  VIADD R10, R3, 0xffffffe ;  /* 0x0ffffffe030a7836 */ /* 0x001fcc0000000000 */
[----:B------:R0:W1:Y:S02]  /*0410*/  F2I.FTZ.U32.TRUNC.NTZ R11, R10 ;  /* 0x0000000a000b7305 */ /* 0x000064000021f000 */
[----:B0-----:R-:W-:Y:S01]  /*0420*/  IMAD.MOV.U32 R10, RZ, RZ, RZ ;  /* 0x000000ffff0a7224 */ /* 0x001fe200078e00ff */
[----:B-1----:R-:W-:-:S05]  /*0430*/  IADD3 R12, PT, PT, RZ, -R11, RZ ;  /* 0x8000000bff0c7210 */ /* 0x002fca0007ffe0ff */
[----:B------:R-:W-:-:S04]  /*0440*/  IMAD R13, R12, R23, RZ ;  /* 0x000000170c0d7224 */ /* 0x000fc800078e02ff */
[----:B------:R-:W-:Y:S01]  /*0450*/  IMAD.HI.U32 R11, R11, R13, R10 ;  /* 0x0000000d0b0b7227 */ /* 0x000fe200078e000a */
[----:B------:R-:W-:Y:S02]  /*0460*/  LOP3.LUT R10, RZ, R25, RZ, 0x33, !PT ;  /* 0x00000019ff0a7212 */ /* 0x000fe400078e33ff */
[----:B--2---:R-:W-:-:S05]  /*0470*/  IABS R12, R14 ;  /* 0x0000000e000c7213 */ /* 0x004fca0000000000 */
[----:B------:R-:W-:-:S04]  /*0480*/  IMAD.HI.U32 R15, R11, R12, RZ ;  /* 0x0000000c0b0f7227 */ /* 0x000fc800078e00ff */
[----:B------:R-:W-:-:S04]  /*0490*/  IMAD.MOV R3, RZ, RZ, -R15 ;  /* 0x000000ffff037224 */ /* 0x000fc800078e0a0f */
[----:B------:R-:W-:Y:S01]  /*04a0*/  IMAD R12, R23, R3, R12 ;  /* 0x00000003170c7224 */ /* 0x000fe200078e020c */
[----:B------:R-:W-:-:S04]  /*04b0*/  LOP3.LUT R3, R14, R25, RZ, 0x3c, !PT ;  /* 0x000000190e037212 */ /* 0x000fc800078e3cff */
[----:B------:R-:W-:Y:S02]  /*04c0*/  ISETP.GT.U32.AND P1, PT, R23, R12, PT ;  /* 0x0000000c1700720c */ /* 0x000fe40003f24070 */
[----:B------:R-:W-:-:S11]  /*04d0*/  ISETP.GE.AND P2, PT, R3, RZ, PT ;  /* 0x000000ff0300720c */ /* 0x000fd60003f46270 */
[----:B------:R-:W-:Y:S02]  /*04e0*/  @!P1 IMAD.IADD R12, R12, 0x1, -R23 ;  /* 0x000000010c0c9824 */ /* 0x000fe400078e0a17 */
[----:B------:R-:W-:-:S03]  /*04f0*/  @!P1 VIADD R15, R15, 0x1 ;  /* 0x000000010f0f9836 */ /* 0x000fc60000000000 */
[----:B------:R-:W-:Y:S02]  /*0500*/  ISETP.GE.U32.AND P0, PT, R12, R23, PT ;  /* 0x000000170c00720c */ /* 0x000fe40003f06070 */
[----:B------:R-:W0:Y:S11]  /*0510*/  LDC.64 R12, c[0x0][0x390] ;  /* 0x0000e400ff0c7b82 */ /* 0x000e360000000a00 */
[----:B------:R-:W-:-:S02]  /*0520*/  @P0 IADD3 R15, PT, PT, R15, 0x1, RZ ;  /* 0x000000010f0f0810 */ /* 0x000fc40007ffe0ff */
[----:B------:R-:W-:-:S03]  /*0530*/  ISETP.NE.AND P0, PT, R25, RZ, PT ;  /* 0x000000ff1900720c */ /* 0x000fc60003f05270 */
[----:B------:R-:W-:-:S05]  /*0540*/  @!P2 IMAD.MOV R15, RZ, RZ, -R15 ;  /* 0x000000ffff0fa224 */ /* 0x000fca00078e0a0f */
[----:B------:R-:W-:-:S05]  /*0550*/  SEL R3, R10, R15, !P0 ;  /* 0x0000000f0a037207 */ /* 0x000fca0004000000 */
[----:B------:R-:W-:-:S04]  /*0560*/  IMAD.MOV R27, RZ, RZ, -R3 ;  /* 0x000000ffff1b7224 */ /* 0x000fc800078e0a03 */
[----:B------:R-:W-:-:S04]  /*0570*/  IMAD R27, R25, R27, R14 ;  /* 0x0000001b191b7224 */ /* 0x000fc800078e020e */
[----:B0-----:R-:W-:-:S05]  /*0580*/  IMAD.WIDE R18, R27, 0x4, R12 ;  /* 0x000000041b127825 */ /* 0x001fca00078e020c */
[----:B------:R-:W2:Y:S01]  /*0590*/  LDG.E R14, desc[UR6][R18.64] ;  /* 0x00000006120e7981 */ /* 0x000ea2000c1e1900 */
[----:B------:R-:W-:Y:S01]  /*05a0*/  BSSY.RECONVERGENT B2, `(.L_x_4) ;  /* 0x000001a000027945 */ /* 0x000fe20003800200 */
[----:B--2---:R-:W-:-:S13]  /*05b0*/  ISETP.NE.AND P1, PT, R14, RZ, PT ;  /* 0x000000ff0e00720c */ /* 0x004fda0003f25270 */
[----:B------:R-:W-:Y:S05]  /*05c0*/  @P1 BRA `(.L_x_5) ;  /* 0x00000000005c1947 */ /* 0x000fea0003800000 */
[----:B------:R-:W0:Y:S02]  /*05d0*/  LDC.64 R16, c[0x0][0x398] ;  /* 0x0000e600ff107b82 */ /* 0x000e240000000a00 */
[----:B0-----:R-:W-:-:S05]  /*05e0*/  IMAD.WIDE R16, R3, 0x4, R16 ;  /* 0x0000000403107825 */ /* 0x001fca00078e0210 */
[----:B------:R-:W2:Y:S02]  /*05f0*/  LDG.E R14, desc[UR6][R16.64] ;  /* 0x00000006100e7981 */ /* 0x000ea4000c1e1900 */
[----:B--2---:R-:W-:-:S13]  /*0600*/  ISETP.NE.AND P1, PT, R14, RZ, PT ;  /* 0x000000ff0e00720c */ /* 0x004fda0003f25270 */
[----:B------:R-:W-:Y:S05]  /*0610*/  @P1 BRA `(.L_x_5) ;  /* 0x0000000000481947 */ /* 0x000fea0003800000 */
[----:B------:R-:W-:-:S05]  /*0620*/  IMAD.MOV.U32 R14, RZ, RZ, 0x1 ;  /* 0x00000001ff0e7424 */ /* 0x000fca00078e00ff */
[----:B------:R-:W2:Y:S02]  /*0630*/  ATOMG.E.EXCH.STRONG.GPU PT, R15, desc[UR6][R18.64], R14 ;  /* 0x8000000e120f79a8 */ /* 0x000ea4000c1ef106 */
[----:B--2---:R-:W-:-:S13]  /*0640*/  ISETP.NE.AND P1, PT, R15, RZ, PT ;  /* 0x000000ff0f00720c */ /* 0x004fda0003f25270 */
[----:B------:R-:W-:Y:S05]  /*0650*/  @P1 BRA `(.L_x_5) ;  /* 0x0000000000381947 */ /* 0x000fea0003800000 */
[----:B------:R-:W2:Y:S01]  /*0660*/  ATOMG.E.EXCH.STRONG.GPU PT, R16, desc[UR6][R16.64], R14 ;  /* 0x8000000e101079a8 */ /* 0x000ea2000c1ef106 */
[----:B------:R-:W0:Y:S08]  /*0670*/  LDC.64 R20, c[0x0][0x380] ;  /* 0x0000e000ff147b82 */ /* 0x000e300000000a00 */
[----:B------:R-:W1:Y:S01]  /*0680*/  LDC.64 R28, c[0x0][0x388] ;  /* 0x0000e200ff1c7b82 */ /* 0x000e620000000a00 */
[----:B--2---:R-:W-:-:S13]  /*0690*/  ISETP.NE.AND P1, PT, R16, RZ, PT ;  /* 0x000000ff1000720c */ /* 0x004fda0003f25270 */
[----:B------:R-:W2:Y:S01]  /*06a0*/  @P1 S2R R15, SR_CgaCtaId ;  /* 0x00000000000f1919 */ /* 0x000ea20000008800 */
[----:B0-----:R-:W-:Y:S01]  /*06b0*/  @!P1 IMAD.WIDE R20, R3, 0x4, R20 ;  /* 0x0000000403149825 */ /* 0x001fe200078e0214 */
[----:B------:R0:W-:Y:S03]  /*06c0*/  @P1 STG.E desc[UR6][R18.64], RZ ;  /* 0x000000ff12001986 */ /* 0x0001e6000c101906 */
[----:B-1----:R-:W-:Y:S01]  /*06d0*/  @!P1 IMAD.WIDE R28, R27, 0x4, R28 ;  /* 0x000000041b1c9825 */ /* 0x002fe200078e021c */
[----:B------:R1:W-:Y:S04]  /*06e0*/  @!P1 STG.E desc[UR6][R20.64], R27 ;  /* 0x0000001b14009986 */ /* 0x0003e8000c101906 */
[----:B------:R1:W-:Y:S01]  /*06f0*/  @!P1 STG.E desc[UR6][R28.64], R3 ;  /* 0x000000031c009986 */ /* 0x0003e2000c101906 */
[----:B0-----:R-:W-:-:S04]  /*0700*/  @P1 MOV R18, 0x400 ;  /* 0x0000040000121802 */ /* 0x001fc80000000f00 */
[----:B--2---:R-:W-:Y:S01]  /*0710*/  @P1 LEA R18, R15, R18, 0x18 ;  /* 0x000000120f121211 */ /* 0x004fe200078ec0ff */
[----:B------:R-:W-:-:S05]  /*0720*/  IMAD.MOV.U32 R15, RZ, RZ, 0x1 ;  /* 0x00000001ff0f7424 */ /* 0x000fca00078e00ff */
[----:B------:R1:W-:Y:S02]  /*0730*/  @P1 STS.64 [R18], R14 ;  /* 0x0000000e12001388 */ /* 0x0003e40000000a00 */
.L_x_5:
[----:B------:R-:W-:Y:S05]  /*0740*/  BSYNC.RECONVERGENT B2 ;  /* 0x0000000000027941 */ /* 0x000fea0003800200 */
.L_x_4:
[----:B------:R-:W-:Y:S02]  /*0750*/  ISETP.NE.AND P1, PT, R26, RZ, PT ;  /* 0x000000ff1a00720c */ /* 0x000fe40003f25270 */
[----:B-1----:R-:W-:-:S11]  /*0760*/  MOV R3, R6 ;  /* 0x0000000600037202 */ /* 0x002fd60000000f00 */
[----:B------:R-:W-:Y:S05]  /*0770*/  @!P1 BRA `(.L_x_3) ;  /* 0x0000000400909947 */ /* 0x000fea0003800000 */
[----:B------:R-:W-:-:S05]  /*0780*/  IADD3 R14, P1, PT, R8, R2, RZ ;  /* 0x00000002080e7210 */ /* 0x000fca0007f3e0ff */
[----:B------:R-:W-:-:S05]  /*0790*/  IMAD.X R15, RZ, RZ, R9, P1 ;  /* 0x000000ffff0f7224 */ /* 0x000fca00008e0609 */
[----:B------:R-:W2:Y:S02]  /*07a0*/  LDG.E R14, desc[UR6][R14.64] ;  /* 0x000000060e0e7981 */ /* 0x000ea4000c1e1900 */
[----:B--2---:R-:W-:-:S05]  /*07b0*/  IABS R16, R14 ;  /* 0x0000000e00107213 */ /* 0x004fca0000000000 */
[----:B------:R-:W-:-:S04]  /*07c0*/  IMAD.HI.U32 R3, R11, R16, RZ ;  /* 0x000000100b037227 */ /* 0x000fc800078e00ff */
[----:B------:R-:W-:-:S04]  /*07d0*/  IMAD.MOV R17, RZ, RZ, -R3 ;  /* 0x000000ffff117224 */ /* 0x000fc800078e0a03 */
[----:B------:R-:W-:-:S05]  /*07e0*/  IMAD R16, R23, R17, R16 ;  /* 0x0000001117107224 */ /* 0x000fca00078e0210 */
[----:B------:R-:W-:-:S13]  /*07f0*/  ISETP.GT.U32.AND P2, PT, R23, R16, PT ;  /* 0x000000101700720c */ /* 0x000fda0003f44070 */
[----:B------:R-:W-:Y:S02]  /*0800*/  @!P2 IMAD.IADD R16, R16, 0x1, -R23 ;  /* 0x000000011010a824 */ /* 0x000fe400078e0a17 */
[----:B------:R-:W-:-:S03]  /*0810*/  @!P2 VIADD R3, R3, 0x1 ;  /* 0x000000010303a836 */ /* 0x000fc60000000000 */
[----:B------:R-:W-:Y:S02]  /*0820*/  ISETP.GE.U32.AND P1, PT, R16, R23, PT ;  /* 0x000000171000720c */ /* 0x000fe40003f26070 */
[----:B------:R-:W-:-:S04]  /*0830*/  LOP3.LUT R16, R14, R25, RZ, 0x3c, !PT ;  /* 0x000000190e107212 */ /* 0x000fc800078e3cff */
[----:B------:R-:W-:-:S07]  /*0840*/  ISETP.GE.AND P3, PT, R16, RZ, PT ;  /* 0x000000ff1000720c */ /* 0x000fce0003f66270 */
[----:B------:R-:W-:-:S06]  /*0850*/  @P1 IADD3 R3, PT, PT, R3, 0x1, RZ ;  /* 0x0000000103031810 */ /* 0x000fcc0007ffe0ff */
[----:B------:R-:W-:-:S05]  /*0860*/  @!P3 IMAD.MOV R3, RZ, RZ, -R3 ;  /* 0x000000ffff03b224 */ /* 0x000fca00078e0a03 */
[----:B------:R-:W-:-:S05]  /*0870*/  SEL R3, R10, R3, !P0 ;  /* 0x000000030a037207 */ /* 0x000fca0004000000 */
[----:B------:R-:W-:-:S04]  /*0880*/  IMAD.MOV R27, RZ, RZ, -R3 ;  /* 0x000000ffff1b7224 */ /* 0x000fc800078e0a03 */
[----:B------:R-:W-:-:S04]  /*0890*/  IMAD R27, R25, R27, R14 ;  /* 0x0000001b191b7224 */ /* 0x000fc800078e020e */
[----:B------:R-:W-:-:S05]  /*08a0*/  IMAD.WIDE R18, R27, 0x4, R12 ;  /* 0x000000041b127825 */ /* 0x000fca00078e020c */
        /* <DEDUP_REMOVED lines=27> */
.L_x_7:
[----:B------:R-:W-:Y:S05]  /*0a60*/  BSYNC.RECONVERGENT B2 ;  /* 0x0000000000027941 */ /* 0x000fea0003800200 */
.L_x_6:
[----:B------:R-:W-:Y:S02]  /*0a70*/  ISETP.NE.AND P1, PT, R26, 0x1, PT ;  /* 0x000000011a00780c */ /* 0x000fe40003f25270 */
[----:B-1----:R-:W-:-:S11]  /*0a80*/  MOV R3, R5 ;  /* 0x0000000500037202 */ /* 0x002fd60000000f00 */
[----:B------:R-:W-:Y:S05]  /*0a90*/  @!P1 BRA `(.L_x_3) ;  /* 0x0000000000c89947 */ /* 0x000fea0003800000 */
[----:B------:R-:W-:-:S04]  /*0aa0*/  IADD3 R14, P1, P2, R2, R8, R2 ;  /* 0x00000008020e7210 */ /* 0x000fc80007a3e002 */
[----:B------:R-:W-:-:S05]  /*0ab0*/  IADD3.X R15, PT, PT, RZ, R9, RZ, P1, P2 ;  /* 0x00000009ff0f7210 */ /* 0x000fca0000fe44ff */
[----:B------:R-:W2:Y:S02]  /*0ac0*/  LDG.E R14, desc[UR6][R14.64] ;  /* 0x000000060e0e7981 */ /* 0x000ea4000c1e1900 */
        /* <DEDUP_REMOVED lines=9> */
[----:B------:R-:W-:-:S13]  /*0b60*/  ISETP.GE.U32.AND P1, PT, R16, R23, PT ;  /* 0x000000171000720c */ /* 0x000fda0003f26070 */
[----:B------:R-:W-:-:S05]  /*0b70*/  @P1 VIADD R11, R11, 0x1 ;  /* 0x000000010b0b1836 */ /* 0x000fca0000000000 */
[----:B------:R-:W-:-:S04]  /*0b80*/  @!P3 IADD3 R11, PT, PT, -R11, RZ, RZ ;  /* 0x000000ff0b0bb210 */ /* 0x000fc80007ffe1ff */
[----:B------:R-:W-:-:S05]  /*0b90*/  SEL R18, R10, R11, !P0 ;  /* 0x0000000b0a127207 */ /* 0x000fca0004000000 */
[----:B------:R-:W-:-:S04]  /*0ba0*/  IMAD.MOV R3, RZ, RZ, -R18 ;  /* 0x000000ffff037224 */ /* 0x000fc800078e0a12 */
[----:B------:R-:W-:-:S04]  /*0bb0*/  IMAD R25, R25, R3, R14 ;  /* 0x0000000319197224 */ /* 0x000fc800078e020e */
[----:B------:R-:W-:-:S05]  /*0bc0*/  IMAD.WIDE R12, R25, 0x4, R12 ;  /* 0x00000004190c7825 */ /* 0x000fca00078e020c */
[----:B------:R-:W2:Y:S02]  /*0bd0*/  LDG.E R3, desc[UR6][R12.64] ;  /* 0x000000060c037981 */ /* 0x000ea4000c1e1900 */
[----:B--2---:R-:W-:Y:S01]  /*0be0*/  ISETP.NE.AND P0, PT, R3, RZ, PT ;  /* 0x000000ff0300720c */ /* 0x004fe20003f05270 */
[----:B------:R-:W-:-:S12]  /*0bf0*/  IMAD.MOV.U32 R3, RZ, RZ, R0 ;  /* 0x000000ffff037224 */ /* 0x000fd800078e0000 */
[----:B------:R-:W-:Y:S05]  /*0c00*/  @P0 BRA `(.L_x_3) ;  /* 0x00000000006c0947 */ /* 0x000fea0003800000 */
[----:B------:R-:W0:Y:S02]  /*0c10*/  LDC.64 R20, c[0x0][0x398] ;  /* 0x0000e600ff147b82 */ /* 0x000e240000000a00 */
[----:B0-----:R-:W-:-:S05]  /*0c20*/  IMAD.WIDE R20, R18, 0x4, R20 ;  /* 0x0000000412147825 */ /* 0x001fca00078e0214 */
[----:B------:R-:W2:Y:S02]  /*0c30*/  LDG.E R3, desc[UR6][R20.64] ;  /* 0x0000000614037981 */ /* 0x000ea4000c1e1900 */
[----:B--2---:R-:W-:Y:S01]  /*0c40*/  ISETP.NE.AND P0, PT, R3, RZ, PT ;  /* 0x000000ff0300720c */ /* 0x004fe20003f05270 */
[----:B------:R-:W-:-:S12]  /*0c50*/  IMAD.MOV.U32 R3, RZ, RZ, R0 ;  /* 0x000000ffff037224 */ /* 0x000fd800078e0000 */
[----:B------:R-:W-:Y:S05]  /*0c60*/  @P0 BRA `(.L_x_3) ;  /* 0x0000000000540947 */ /* 0x000fea0003800000 */
[----:B------:R-:W-:-:S05]  /*0c70*/  IMAD.MOV.U32 R10, RZ, RZ, 0x1 ;  /* 0x00000001ff0a7424 */ /* 0x000fca00078e00ff */
[----:B------:R-:W2:Y:S02]  /*0c80*/  ATOMG.E.EXCH.STRONG.GPU PT, R3, desc[UR6][R12.64], R10 ;  /* 0x8000000a0c0379a8 */ /* 0x000ea4000c1ef106 */
[----:B--2---:R-:W-:Y:S02]  /*0c90*/  ISETP.NE.AND P0, PT, R3, RZ, PT ;  /* 0x000000ff0300720c */ /* 0x004fe40003f05270 */
[----:B------:R-:W-:-:S11]  /*0ca0*/  MOV R3, R0 ;  /* 0x0000000000037202 */ /* 0x000fd60000000f00 */
[----:B------:R-:W-:Y:S05]  /*0cb0*/  @P0 BRA `(.L_x_3) ;  /* 0x0000000000400947 */ /* 0x000fea0003800000 */
[----:B------:R-:W2:Y:S01]  /*0cc0*/  ATOMG.E.EXCH.STRONG.GPU PT, R20, desc[UR6][R20.64], R10 ;  /* 0x8000000a141479a8 */ /* 0x000ea2000c1ef106 */
[----:B------:R-:W0:Y:S01]  /*0cd0*/  LDC.64 R16, c[0x0][0x380] ;  /* 0x0000e000ff107b82 */ /* 0x000e220000000a00 */
[----:B------:R-:W-:-:S07]  /*0ce0*/  IMAD.MOV.U32 R11, RZ, RZ, 0x1 ;  /* 0x00000001ff0b7424 */ /* 0x000fce00078e00ff */
[----:B------:R-:W1:Y:S01]  /*0cf0*/  LDC.64 R14, c[0x0][0x388] ;  /* 0x0000e200ff0e7b82 */ /* 0x000e620000000a00 */
[----:B--2---:R-:W-:-:S13]  /*0d00*/  ISETP.NE.AND P0, PT, R20, RZ, PT ;  /* 0x000000ff1400720c */ /* 0x004fda0003f05270 */
[----:B------:R-:W2:Y:S01]  /*0d10*/  @P0 S2R R26, SR_CgaCtaId ;  /* 0x00000000001a0919 */ /* 0x000ea20000008800 */
[----:B------:R-:W-:Y:S01]  /*0d20*/  @P0 MOV R3, 0x400 ;  /* 0x0000040000030802 */ /* 0x000fe20000000f00 */
[----:B0-----:R-:W-:Y:S01]  /*0d30*/  @!P0 IMAD.WIDE R16, R18, 0x4, R16 ;  /* 0x0000000412108825 */ /* 0x001fe200078e0210 */
[----:B------:R0:W-:Y:S03]  /*0d40*/  @P0 STG.E desc[UR6][R12.64], RZ ;  /* 0x000000ff0c000986 */ /* 0x0001e6000c101906 */
[----:B-1----:R-:W-:Y:S01]  /*0d50*/  @!P0 IMAD.WIDE R14, R25, 0x4, R14 ;  /* 0x00000004190e8825 */ /* 0x002fe200078e020e */
[----:B------:R0:W-:Y:S04]  /*0d60*/  @!P0 STG.E desc[UR6][R16.64], R25 ;  /* 0x0000001910008986 */ /* 0x0001e8000c101906 */
[----:B------:R0:W-:Y:S01]  /*0d70*/  @!P0 STG.E desc[UR6][R14.64], R18 ;  /* 0x000000120e008986 */ /* 0x0001e2000c101906 */
[----:B--2---:R-:W-:Y:S01]  /*0d80*/  @P0 LEA R26, R26, R3, 0x18 ;  /* 0x000000031a1a0211 */ /* 0x004fe200078ec0ff */
[----:B------:R-:W-:-:S02]  /*0d90*/  @P0 IMAD.MOV.U32 R3, RZ, RZ, R0 ;  /* 0x000000ffff030224 */ /* 0x000fc400078e0000 */
[----:B------:R-:W-:Y:S02]  /*0da0*/  @!P0 IMAD.MOV.U32 R3, RZ, RZ, R0 ;  /* 0x000000ffff038224 */ /* 0x000fe400078e0000 */
[----:B------:R0:W-:Y:S05]  /*0db0*/  @P0 STS.64 [R26], R10 ;  /* 0x0000000a1a000388 */ /* 0x0001ea0000000a00 */
.L_x_3:
[----:B------:R-:W-:Y:S05]  /*0dc0*/  BSYNC.RECONVERGENT B0 ;  /* 0x0000000000007941 */ /* 0x000fea0003800200 */
.L_x_2:
[----:B------:R-:W-:-:S13]  /*0dd0*/  ISETP.GE.U32.AND P0, PT, R4, 0x3, PT ;  /* 0x000000030400780c */ /* 0x000fda0003f06070 */
[----:B------:R-:W-:Y:S05]  /*0de0*/  @!P0 BRA `(.L_x_1) ;  /* 0x0000000c00648947 */ /* 0x000fea0003800000 */
[----:B0-----:R-:W0:Y:S02]  /*0df0*/  LDC R10, c[0x0][0x3bc] ;  /* 0x0000ef00ff0a7b82 */ /* 0x001e240000000800 */
        /* <DEDUP_REMOVED lines=8> */
[----:B------:R-:W-:-:S07]  /*0e80*/  IMAD.HI.U32 R25, R11, R25, R10 ;  /* 0x000000190b197227 */ /* 0x000fce00078e000a */
.L_x_16:
[----:B0-----:R-:W0:Y:S08]  /*0e90*/  LDC.64 R18, c[0x0][0x3b8] ;  /* 0x0000ee00ff127b82 */ /* 0x001e300000000a00 */
[----:B------:R-:W1:Y:S01]  /*0ea0*/  LDC.64 R14, c[0x0][0x3a0] ;  /* 0x0000e800ff0e7b82 */ /* 0x000e620000000a00 */
[----:B0-----:R-:W-:-:S04]  /*0eb0*/  IMAD R11, R24, R18, R3 ;  /* 0x00000012180b7224 */ /* 0x001fc800078e0203 */
[----:B-1----:R-:W-:-:S05]  /*0ec0*/  IMAD.WIDE R14, R11, 0x4, R14 ;  /* 0x000000040b0e7825 */ /* 0x002fca00078e020e */
[----:B------:R-:W2:Y:S01]  /*0ed0*/  LDG.E R12, desc[UR6][R14.64] ;  /* 0x000000060e0c7981 */ /* 0x000ea2000c1e1900 */
[-C--:B------:R-:W-:Y:S02]  /*0ee0*/  IABS R18, R19.reuse ;  /* 0x0000001300127213 */ /* 0x080fe40000000000 */
        /* <DEDUP_REMOVED lines=8> */
[----:B------:R-:W-:Y:S01]  /*0f70*/  @!P1 IMAD.IADD R11, R11, 0x1, -R18 ;  /* 0x000000010b0b9824 */ /* 0x000fe200078e0a12 */
[----:B------:R-:W-:-:S04]  /*0f80*/  @!P1 IADD3 R25, PT, PT, R25, 0x1, RZ ;  /* 0x0000000119199810 */ /* 0x000fc80007ffe0ff */
[----:B------:R-:W-:Y:S02]  /*0f90*/  ISETP.GE.U32.AND P0, PT, R11, R26, PT ;  /* 0x0000001a0b00720c */ /* 0x000fe40003f06070 */
[----:B------:R-:W0:Y:S11]  /*0fa0*/  LDC.64 R10, c[0x0][0x390] ;  /* 0x0000e400ff0a7b82 */ /* 0x000e360000000a00 */
[----:B------:R-:W-:Y:S01]  /*0fb0*/  @P0 VIADD R25, R25, 0x1 ;  /* 0x0000000119190836 */ /* 0x000fe20000000000 */
        /* <DEDUP_REMOVED lines=15> */
[----:B------:R-:W-:-:S05]  /*10b0*/  HFMA2 R12, -RZ, RZ, 0, 5.9604644775390625e-08 ;  /* 0x00000001ff0c7431 */ /* 0x000fca00000001ff */
[----:B------:R-:W2:Y:S02]  /*10c0*/  ATOMG.E.EXCH.STRONG.GPU PT, R13, desc[UR6][R20.64], R12 ;  /* 0x8000000c140d79a8 */ /* 0x000ea4000c1ef106 */
[----:B--2---:R-:W-:-:S13]  /*10d0*/  ISETP.NE.AND P1, PT, R13, RZ, PT ;  /* 0x000000ff0d00720c */ /* 0x004fda0003f25270 */
[----:B------:R-:W-:Y:S05]  /*10e0*/  @P1 BRA `(.L_x_9) ;  /* 0x0000000000381947 */ /* 0x000fea0003800000 */
[----:B------:R-:W2:Y:S01]  /*10f0*/  ATOMG.E.EXCH.STRONG.GPU PT, R26, desc[UR6][R26.64], R12 ;  /* 0x8000000c1a1a79a8 */ /* 0x000ea2000c1ef106 */
[----:B------:R-:W0:Y:S01]  /*1100*/  LDC.64 R16, c[0x0][0x380] ;  /* 0x0000e000ff107b82 */ /* 0x000e220000000a00 */
[----:B--2---:R-:W-:-:S13]  /*1110*/  ISETP.NE.AND P1, PT, R26, RZ, PT ;  /* 0x000000ff1a00720c */ /* 0x004fda0003f25270 */
[----:B------:R-:W1:Y:S01]  /*1120*/  @P1 S2R R28, SR_CgaCtaId ;  /* 0x00000000001c1919 */ /* 0x000e620000008800 */
[----:B0-----:R-:W-:Y:S01]  /*1130*/  @!P1 IMAD.WIDE R16, R25, 0x4, R16 ;  /* 0x0000000419109825 */ /* 0x001fe200078e0210 */
[----:B------:R-:W-:-:S04]  /*1140*/  @P1 MOV R13, 0x400 ;  /* 0x00000400000d1802 */ /* 0x000fc80000000f00 */
[----:B------:R0:W-:Y:S02]  /*1150*/  @!P1 STG.E desc[UR6][R16.64], R29 ;  /* 0x0000001d10009986 */ /* 0x0001e4000c101906 */
[----:B0-----:R-:W0:Y:S01]  /*1160*/  LDC.64 R16, c[0x0][0x388] ;  /* 0x0000e200ff107b82 */ /* 0x001e220000000a00 */
[----:B-1----:R-:W-:Y:S01]  /*1170*/  @P1 LEA R28, R28, R13, 0x18 ;  /* 0x0000000d1c1c1211 */ /* 0x002fe200078ec0ff */
[----:B------:R-:W-:-:S05]  /*1180*/  IMAD.MOV.U32 R13, RZ, RZ, 0x1 ;  /* 0x00000001ff0d7424 */ /* 0x000fca00078e00ff */
[----:B------:R1:W-:Y:S01]  /*1190*/  @P1 STS.64 [R28], R12 ;  /* 0x0000000c1c001388 */ /* 0x0003e20000000a00 */
[----:B0-----:R-:W-:-:S05]  /*11a0*/  @!P1 IMAD.WIDE R16, R29, 0x4, R16 ;  /* 0x000000041d109825 */ /* 0x001fca00078e0210 */
[----:B------:R1:W-:Y:S04]  /*11b0*/  @!P1 STG.E desc[UR6][R16.64], R25 ;  /* 0x0000001910009986 */ /* 0x0003e8000c101906 */
[----:B------:R1:W-:Y:S02]  /*11c0*/  @P1 STG.E desc[UR6][R20.64], RZ ;  /* 0x000000ff14001986 */ /* 0x0003e4000c101906 */
.L_x_9:
[----:B------:R-:W-:Y:S05]  /*11d0*/  BSYNC.RECONVERGENT B0 ;  /* 0x0000000000007941 */ /* 0x000fea0003800200 */
.L_x_8:
[----:B-1----:R-:W-:-:S05]  /*11e0*/  IADD3 R20, P1, PT, R2, R14, RZ ;  /* 0x0000000e02147210 */ /* 0x002fca0007f3e0ff */
[----:B------:R-:W-:-:S05]  /*11f0*/  IMAD.X R21, RZ, RZ, R15, P1 ;  /* 0x000000ffff157224 */ /* 0x000fca00008e060f */
[----:B------:R-:W2:Y:S01]  /*1200*/  LDG.E R14, desc[UR6][R20.64] ;  /* 0x00000006140e7981 */ /* 0x000ea2000c1e1900 */
[----:B------:R-:W0:Y:S01]  /*1210*/  I2F.RP R15, R18 ;  /* 0x00000012000f7306 */ /* 0x000e220000209400 */
[----:B------:R-:W-:Y:S01]  /*1220*/  IMAD.MOV.U32 R12, RZ, RZ, RZ ;  /* 0x000000ffff0c7224 */ /* 0x000fe200078e00ff */
[----:B------:R-:W-:-:S06]  /*1230*/  MOV R26, R18 ;  /* 0x00000012001a7202 */ /* 0x000fcc0000000f00 */
[----:B0-----:R-:W0:Y:S02]  /*1240*/  MUFU.RCP R15, R15 ;  /* 0x0000000f000f7308 */ /* 0x001e240000001000 */
[----:B0-----:R-:W-:-:S06]  /*1250*/  VIADD R16, R15, 0xffffffe ;  /* 0x0ffffffe0f107836 */ /* 0x001fcc0000000000 */
[----:B------:R-:W0:Y:S02]  /*1260*/  F2I.FTZ.U32.TRUNC.NTZ R13, R16 ;  /* 0x00000010000d7305 */ /* 0x000e24000021f000 */
[----:B0-----:R-:W-:-:S05]  /*1270*/  IADD3 R25, PT, PT, RZ, -R13, RZ ;  /* 0x8000000dff197210 */ /* 0x001fca0007ffe0ff */
[----:B------:R-:W-:-:S04]  /*1280*/  IMAD R25, R25, R18, RZ ;  /* 0x0000001219197224 */ /* 0x000fc800078e02ff */
[----:B------:R-:W-:Y:S01]  /*1290*/  IMAD.HI.U32 R25, R13, R25, R12 ;  /* 0x000000190d197227 */ /* 0x000fe200078e000c */
[----:B--2---:R-:W-:-:S05]  /*12a0*/  IABS R17, R14 ;  /* 0x0000000e00117213 */ /* 0x004fca0000000000 */
[----:B------:R-:W-:-:S04]  /*12b0*/  IMAD.MOV.U32 R13, RZ, RZ, R17 ;  /* 0x000000ffff0d7224 */ /* 0x000fc800078e0011 */
        /* <DEDUP_REMOVED lines=9> */
[----:B------:R-:W-:-:S06]  /*1350*/  @P1 VIADD R12, R12, 0x1 ;  /* 0x000000010c0c1836 */ /* 0x000fcc0000000000 */
[----:B------:R-:W-:-:S04]  /*1360*/  @!P3 IADD3 R12, PT, PT, -R12, RZ, RZ ;  /* 0x000000ff0c0cb210 */ /* 0x000fc80007ffe1ff */
        /* <DEDUP_REMOVED lines=17> */
[----:B------:R-:W2:Y:S02]  /*1480*/  ATOMG.E.EXCH.STRONG.GPU PT, R14, desc[UR6][R14.64], R12 ;  /* 0x8000000c0e0e79a8 */ /* 0x000ea4000c1ef106 */
[----:B--2---:R-:W-:Y:S02]  /*1490*/  ISETP.NE.AND P1, PT, R14, RZ, PT ;  /* 0x000000ff0e00720c */ /* 0x004fe40003f25270 */
[----:B------:R-:W0:Y:S11]  /*14a0*/  LDC.64 R14, c[0x0][0x380] ;  /* 0x0000e000ff0e7b82 */ /* 0x000e360000000a00 */
[----:B------:R-:W1:Y:S01]  /*14b0*/  @P1 S2R R28, SR_CgaCtaId ;  /* 0x00000000001c1919 */ /* 0x000e620000008800 */
[----:B------:R-:W-:Y:S01]  /*14c0*/  @P1 MOV R13, 0x400 ;  /* 0x00000400000d1802 */ /* 0x000fe20000000f00 */
[----:B------:R2:W-:Y:S01]  /*14d0*/  @P1 STG.E desc[UR6][R16.64], RZ ;  /* 0x000000ff10001986 */ /* 0x0005e2000c101906 */
[----:B0-----:R-:W-:Y:S01]  /*14e0*/  @!P1 IMAD.WIDE R14, R27, 0x4, R14 ;  /* 0x000000041b0e9825 */ /* 0x001fe200078e020e */
[----:B--2---:R-:W0:Y:S04]  /*14f0*/  LDC.64 R16, c[0x0][0x388] ;  /* 0x0000e200ff107b82 */ /* 0x004e280000000a00 */
[----:B------:R2:W-:Y:S01]  /*1500*/  @!P1 STG.E desc[UR6][R14.64], R29 ;  /* 0x0000001d0e009986 */ /* 0x0005e2000c101906 */
[----:B-1----:R-:W-:Y:S01]  /*1510*/  @P1 LEA R28, R28, R13, 0x18 ;  /* 0x0000000d1c1c1211 */ /* 0x002fe200078ec0ff */
[----:B------:R-:W-:-:S02]  /*1520*/  IMAD.MOV.U32 R13, RZ, RZ, 0x1 ;  /* 0x00000001ff0d7424 */ /* 0x000fc400078e00ff */
[----:B0-----:R-:W-:-:S03]  /*1530*/  @!P1 IMAD.WIDE R16, R29, 0x4, R16 ;  /* 0x000000041d109825 */ /* 0x001fc600078e0210 */
[----:B------:R2:W-:Y:S04]  /*1540*/  @P1 STS.64 [R28], R12 ;  /* 0x0000000c1c001388 */ /* 0x0005e80000000a00 */
[----:B------:R2:W-:Y:S02]  /*1550*/  @!P1 STG.E desc[UR6][R16.64], R27 ;  /* 0x0000001b10009986 */ /* 0x0005e4000c101906 */
.L_x_11:
[----:B------:R-:W-:Y:S05]  /*1560*/  BSYNC.RECONVERGENT B0 ;  /* 0x0000000000007941 */ /* 0x000fea0003800200 */
.L_x_10:
[----:B--2---:R-:W-:-:S04]  /*1570*/  IADD3 R12, P1, PT, R2, R20, RZ ;  /* 0x00000014020c7210 */ /* 0x004fc80007f3e0ff */
[----:B------:R-:W-:-:S05]  /*1580*/  IADD3.X R13, PT, PT, RZ, R21, RZ, P1, !PT ;  /* 0x00000015ff0d7210 */ /* 0x000fca0000ffe4ff */
        /* <DEDUP_REMOVED lines=11> */
[----:B------:R-:W-:-:S05]  /*1640*/  @P1 IADD3 R15, PT, PT, R15, 0x1, RZ ;  /* 0x000000010f0f1810 */ /* 0x000fca0007ffe0ff */
        /* <DEDUP_REMOVED lines=28> */
[----:B------:R-:W-:-:S02]  /*1810*/  HFMA2 R21, -RZ, RZ, 0, 5.9604644775390625e-08 ;  /* 0x00000001ff157431 */ /* 0x000fc400000001ff */
[----:B0-----:R-:W-:-:S03]  /*1820*/  @!P1 IMAD.WIDE R14, R29, 0x4, R14 ;  /* 0x000000041d0e9825 */ /* 0x001fc600078e020e */
[----:B------:R2:W-:Y:S04]  /*1830*/  @P1 STS.64 [R28], R20 ;  /* 0x000000141c001388 */ /* 0x0005e80000000a00 */
[----:B------:R2:W-:Y:S02]  /*1840*/  @!P1 STG.E desc[UR6][R14.64], R27 ;  /* 0x0000001b0e009986 */ /* 0x0005e4000c101906 */
.L_x_13:
[----:B------:R-:W-:Y:S05]  /*1850*/  BSYNC.RECONVERGENT B0 ;  /* 0x0000000000007941 */ /* 0x000fea0003800200 */
.L_x_12:
[----:B------:R-:W-:-:S05]  /*1860*/  IADD3 R12, P1, PT, R2, R12, RZ ;  /* 0x0000000c020c7210 */ /* 0x000fca0007f3e0ff */
[----:B------:R-:W-:-:S05]  /*1870*/  IMAD.X R13, RZ, RZ, R13, P1 ;  /* 0x000000ffff0d7224 */ /* 0x000fca00008e060d */
[----:B--2---:R-:W2:Y:S02]  /*1880*/  LDG.E R20, desc[UR6][R12.64] ;  /* 0x000000060c147981 */ /* 0x004ea4000c1e1900 */
[----:B--2---:R-:W-:-:S05]  /*1890*/  IABS R15, R20 ;  /* 0x00000014000f7213 */ /* 0x004fca0000000000 */
[----:B------:R-:W-:-:S04]  /*18a0*/  IMAD.HI.U32 R14, R25, R15, RZ ;  /* 0x0000000f190e7227 */ /* 0x000fc800078e00ff */
[----:B------:R-:W-:-:S04]  /*18b0*/  IMAD.MOV R16, RZ, RZ, -R14 ;  /* 0x000000ffff107224 */ /* 0x000fc800078e0a0e */
[----:B------:R-:W-:-:S05]  /*18c0*/  IMAD R15, R18, R16, R15 ;  /* 0x00000010120f7224 */ /* 0x000fca00078e020f */
[----:B------:R-:W-:-:S13]  /*18d0*/  ISETP.GT.U32.AND P2, PT, R26, R15, PT ;  /* 0x0000000f1a00720c */ /* 0x000fda0003f44070 */
[----:B------:R-:W-:Y:S01]  /*18e0*/  @!P2 IMAD.IADD R15, R15, 0x1, -R18 ;  /* 0x000000010f0fa824 */ /* 0x000fe200078e0a12 */
[----:B------:R-:W-:-:S04]  /*18f0*/  @!P2 IADD3 R14, PT, PT, R14, 0x1, RZ ;  /* 0x000000010e0ea810 */ /* 0x000fc80007ffe0ff */
[----:B------:R-:W-:Y:S02]  /*1900*/  ISETP.GE.U32.AND P1, PT, R15, R26, PT ;  /* 0x0000001a0f00720c */ /* 0x000fe40003f26070 */
[----:B------:R-:W-:-:S04]  /*1910*/  LOP3.LUT R15, R20, R19, RZ, 0x3c, !PT ;  /* 0x00000013140f7212 */ /* 0x000fc800078e3cff */
[----:B------:R-:W-:-:S07]  /*1920*/  ISETP.GE.AND P3, PT, R15, RZ, PT ;  /* 0x000000ff0f00720c */ /* 0x000fce0003f66270 */
[----:B------:R-:W-:-:S06]  /*1930*/  @P1 VIADD R14, R14, 0x1 ;  /* 0x000000010e0e1836 */ /* 0x000fcc0000000000 */
        /* <DEDUP_REMOVED lines=14> */
[----:B------:R-:W-:-:S05]  /*1a20*/  MOV R10, 0x1 ;  /* 0x00000001000a7802 */ /* 0x000fca0000000f00 */
        /* <DEDUP_REMOVED lines=15> */
[----:B------:R-:W-:-:S05]  /*1b20*/  IMAD.MOV.U32 R11, RZ, RZ, 0x1 ;  /* 0x00000001ff0b7424 */ /* 0x000fca00078e00ff */
[----:B------:R0:W-:Y:S02]  /*1b30*/  @P0 STS.64 [R18], R10 ;  /* 0x0000000a12000388 */ /* 0x0001e40000000a00 */
.L_x_15:
[----:B------:R-:W-:Y:S05]  /*1b40*/  BSYNC.RECONVERGENT B0 ;  /* 0x0000000000007941 */ /* 0x000fea0003800200 */
.L_x_14:
[----:B------:R-:W-:-:S05]  /*1b50*/  IMAD.IADD R3, R2, 0x1, R3 ;  /* 0x0000000102037824 */ /* 0x000fca00078e0203 */
[----:B------:R-:W-:-:S13]  /*1b60*/  ISETP.GE.AND P0, PT, R3, R22, PT ;  /* 0x000000160300720c */ /* 0x000fda0003f06270 */
[----:B------:R-:W-:Y:S05]  /*1b70*/  @!P0 BRA `(.L_x_16) ;  /* 0xfffffff000c48947 */ /* 0x000fea000383ffff */
.L_x_1:
[----:B------:R-:W-:Y:S05]  /*1b80*/  BSYNC.RECONVERGENT B1 ;  /* 0x0000000000017941 */ /* 0x000fea0003800200 */
.L_x_0:
[----:B------:R-:W1:Y:S08]  /*1b90*/  S2UR UR5, SR_CgaCtaId ;  /* 0x00000000000579c3 */ /* 0x000e700000008800 */
[----:B------:R-:W-:Y:S06]  /*1ba0*/  BAR.SYNC.DEFER_BLOCKING 0x0 ;  /* 0x0000000000007b1d */ /* 0x000fec0000010000 */
[----:B------:R-:W-:-:S02]  /*1bb0*/  UMOV UR4, 0x400 ;  /* 0x0000040000047882 */ /* 0x000fc40000000000 */
[----:B-1----:R-:W-:-:S09]  /*1bc0*/  ULEA UR4, UR5, UR4, 0x18 ;  /* 0x0000000405047291 */ /* 0x002fd2000f8ec0ff */
[----:B0-----:R-:W0:Y:S02]  /*1bd0*/  LDS.64 R10, [UR4] ;  /* 0x00000004ff0a7984 */ /* 0x001e240008000a00 */
[----:B0-----:R-:W-:-:S13]  /*1be0*/  ISETP.NE.AND P0, PT, R10, RZ, PT ;  /* 0x000000ff0a00720c */ /* 0x001fda0003f05270 */
[----:B------:R-:W-:Y:S05]  /*1bf0*/  @P0 BRA `(.L_x_17) ;  /* 0xffffffe400b00947 */ /* 0x000fea000383ffff */
[----:B------:R-:W0:Y:S02]  /*1c00*/  LDC.64 R2, c[0x0][0x3b0] ;  /* 0x0000ec00ff027b82 */ /* 0x000e240000000a00 */
[----:B0-----:R-:W-:Y:S01]  /*1c10*/  STG.E desc[UR6][R2.64], R11 ;  /* 0x0000000b02007986 */ /* 0x001fe2000c101906 */
[----:B------:R-:W-:Y:S05]  /*1c20*/  EXIT ;  /* 0x000000000000794d */ /* 0x000fea0003800000 */
.L_x_18:
[----:B------:R-:W-:-:S00]  /*1c30*/  BRA `(.L_x_18) ;  /* 0xfffffffc00fc7947 */ /* 0x000fc0000383ffff */
[----:B------:R-:W-:-:S00]  /*1c40*/  NOP ;  /* 0x0000000000007918 */ /* 0x000fc00000000000 */
        /* <DEDUP_REMOVED lines=11> */
.L_x_19:


//--------------------- .nv.shared._Z15initialMatchingPiS_S_S_S_S_S_ii --------------------------
	.section	.nv.shared._Z15initialMatchingPiS_S_S_S_S_S_ii,"aw",@nobits
	.sectionflags	@""
	.align	4
.nv.shared._Z15initialMatchingPiS_S_S_S_S_S_ii:
	.zero		1032


//--------------------- .nv.shared.reserved.0     --------------------------
	.section	.nv.shared.reserved.0,"aw",@nobits
	.weak		__nv_reservedSMEM_offset_0_alias
	.size		__nv_reservedSMEM_offset_0_alias, 0, 64
	.other		__nv_reservedSMEM_offset_0_alias,@"STO_CUDA_RESERVED_SHARED STV_DEFAULT"
__nv_reservedSMEM_offset_0_alias:
	.zero		0
	.zero		64


//--------------------- .nv.constant0._Z15initialMatchingPiS_S_S_S_S_S_ii --------------------------
	.section	.nv.constant0._Z15initialMatchingPiS_S_S_S_S_S_ii,"a",@progbits
	.sectionflags	@""
	.align	4
.nv.constant0._Z15initialMatchingPiS_S_S_S_S_S_ii:
	.zero		960


//--------------------- SYMBOLS --------------------------

	.type		.nv.reservedSmem.offset0,@object
	.size		.nv.reservedSmem.offset0,0x4
	.type		.nv.reservedSmem.cap,@object
	.size		.nv.reservedSmem.cap,0x4
